//
// Generated by NVIDIA NVVM Compiler
//
// Compiler Build ID: CL-36424714
// Cuda compilation tools, release 13.0, V13.0.88
// Based on NVVM 20.0.0
//

.version 9.0
.target sm_100
.address_size 64

	// .globl	_Z5hellov
.extern .func  (.param .b32 func_retval0) vprintf
(
	.param .b64 vprintf_param_0,
	.param .b64 vprintf_param_1
)
;
.global .align 1 .b8 $str[25] = {71, 114, 101, 101, 116, 105, 110, 103, 115, 32, 102, 114, 111, 109, 32, 121, 111, 117, 114, 32, 71, 80, 85, 10};

.visible .entry _Z5hellov()
{
	.reg .b32 	%r<3>;
	.reg .b64 	%rd<3>;

	mov.u64 	%rd1, $str;
	cvta.global.u64 	%rd2, %rd1;
	{ // callseq 0, 0
	.param .b64 param0;
	st.param.b64 	[param0], %rd2;
	.param .b64 param1;
	st.param.b64 	[param1], 0;
	.param .b32 retval0;
	call.uni (retval0), 
	vprintf, 
	(
	param0, 
	param1
	);
	ld.param.b32 	%r1, [retval0];
	} // callseq 0
	ret;

}


// ===== COMPILED SASS (sm_100) =====

	.target	sm_100

	.elftype	@"ET_EXEC"


//--------------------- .note.nv.tkinfo           --------------------------
	.section	.note.nv.tkinfo,"",@"SHT_NOTE"
	.sectionflags	@"SHF_NOTE_NV_TKINFO"
	.tkinfo
        /*0018*/ 	.word	0x00000002
        /*0030*/ 	.string	""
        /*0030*/ 	.string	"ptxas"
        /*0030*/ 	.string	"Cuda compilation tools, release 13.0, V13.0.88"
        /*0030*/ 	.string	"Build cuda_13.0.r13.0/compiler.36424714_0"
        /*0030*/ 	.string	"-arch sm_100 -m 64 "



//--------------------- .note.nv.cuinfo           --------------------------
	.section	.note.nv.cuinfo,"",@"SHT_NOTE"
	.sectionflags	@"SHF_NOTE_NV_CUINFO"
        /*0018*/ 	.short	0x0002
        /*001a*/ 	.short	0x0064
        /*001c*/ 	.short	0x0082
	.zero		2


//--------------------- .nv.info                  --------------------------
	.section	.nv.info,"",@"SHT_CUDA_INFO"
	.align	4


	//----- nvinfo : EIATTR_REGCOUNT
	.align		4
        /*0000*/ 	.byte	0x04, 0x2f
        /*0002*/ 	.short	(.L_2 - .L_1)
	.align		4
.L_1:
        /*0004*/ 	.word	index@(_Z5hellov)
        /*0008*/ 	.word	0x00000018


	//----- nvinfo : EIATTR_FRAME_SIZE
	.align		4
.L_2:
        /*000c*/ 	.byte	0x04, 0x11
        /*000e*/ 	.short	(.L_4 - .L_3)
	.align		4
.L_3:
        /*0010*/ 	.word	index@(_Z5hellov)
        /*0014*/ 	.word	0x00000000


	//----- nvinfo : EIATTR_MIN_STACK_SIZE
	.align		4
.L_4:
        /*0018*/ 	.byte	0x04, 0x12
        /*001a*/ 	.short	(.L_6 - .L_5)
	.align		4
.L_5:
        /*001c*/ 	.word	index@(_Z5hellov)
        /*0020*/ 	.word	0x00000000
.L_6:


//--------------------- .nv.compat                --------------------------
	.section	.nv.compat,"",@"SHT_CUDA_COMPAT_INFO"
	.align	4
        /*0000*/ 	.byte	0x02, 0x09, 0x00, 0x00, 0x02, 0x02, 0x01, 0x00, 0x02, 0x05, 0x05, 0x00, 0x03, 0x07, 0x01, 0x01
        /*0010*/ 	.byte	0x02, 0x03, 0x00, 0x00, 0x02, 0x06, 0x01, 0x00, 0x04, 0x0b, 0x08, 0x00, 0x09, 0x00, 0x00, 0x00
        /*0020*/ 	.byte	0x00, 0x00, 0x00, 0x00


//--------------------- .nv.info._Z5hellov        --------------------------
	.section	.nv.info._Z5hellov,"",@"SHT_CUDA_INFO"
	.sectionflags	@""
	.align	4


	//----- nvinfo : EIATTR_CUDA_API_VERSION
	.align		4
        /*0000*/ 	.byte	0x04, 0x37
        /*0002*/ 	.short	(.L_8 - .L_7)
.L_7:
        /*0004*/ 	.word	0x00000082


	//----- nvinfo : EIATTR_SPARSE_MMA_MASK
	.align		4
.L_8:
        /*0008*/ 	.byte	0x03, 0x50
        /*000a*/ 	.short	0x0000


	//----- nvinfo : EIATTR_MAXREG_COUNT
	.align		4
        /*000c*/ 	.byte	0x03, 0x1b
        /*000e*/ 	.short	0x00ff


	//----- nvinfo : EIATTR_EXTERNS
	.align		4
        /*0010*/ 	.byte	0x04, 0x0f
        /*0012*/ 	.short	(.L_10 - .L_9)


	//   ....[0]....
	.align		4
.L_9:
        /*0014*/ 	.word	index@(vprintf)


	//----- nvinfo : EIATTR_MERCURY_ISA_VERSION
	.align		4
.L_10:
        /*0018*/ 	.byte	0x03, 0x5f
        /*001a*/ 	.short	0x0101


	//----- nvinfo : EIATTR_VRC_CTA_INIT_COUNT
	.align		4
        /*001c*/ 	.byte	0x02, 0x4a
	.zero		1
	.zero		1


	//----- nvinfo : EIATTR_SYSCALL_OFFSETS
	.align		4
        /*0020*/ 	.byte	0x04, 0x46
        /*0022*/ 	.short	(.L_12 - .L_11)


	//   ....[0]....
.L_11:
        /*0024*/ 	.word	0x00000080


	//----- nvinfo : EIATTR_EXIT_INSTR_OFFSETS
	.align		4
.L_12:
        /*0028*/ 	.byte	0x04, 0x1c
        /*002a*/ 	.short	(.L_14 - .L_13)


	//   ....[0]....
.L_13:
        /*002c*/ 	.word	0x00000090


	//----- nvinfo : EIATTR_SW_WAR
	.align		4
.L_14:
        /*0030*/ 	.byte	0x04, 0x36
        /*0032*/ 	.short	(.L_16 - .L_15)
.L_15:
        /*0034*/ 	.word	0x00000008
.L_16:


//--------------------- .nv.callgraph             --------------------------
	.section	.nv.callgraph,"",@"SHT_CUDA_CALLGRAPH"
	.align	4
	.sectionentsize	8
	.align		4
        /*0000*/ 	.word	0x00000000
	.align		4
        /*0004*/ 	.word	0xffffffff
	.align		4
        /*0008*/ 	.word	index@(_Z5hellov)
	.align		4
        /*000c*/ 	.word	index@(vprintf)
	.align		4
        /*0010*/ 	.word	0x00000000
	.align		4
        /*0014*/ 	.word	0xfffffffe
	.align		4
        /*0018*/ 	.word	0x00000000
	.align		4
        /*001c*/ 	.word	0xfffffffd
	.align		4
        /*0020*/ 	.word	0x00000000
	.align		4
        /*0024*/ 	.word	0xfffffffc


//--------------------- .nv.constant4             --------------------------
	.section	.nv.constant4,"a",@progbits
	.align	8
	.align		8
.nv.constant4:
        /*0000*/ 	.dword	vprintf
	.align		8
        /*0008*/ 	.dword	$str


//--------------------- .text._Z5hellov           --------------------------
	.section	.text._Z5hellov,"ax",@progbits
	.align	128
        .global         _Z5hellov
        .type           _Z5hellov,@function
        .size           _Z5hellov,(.L_x_2 - _Z5hellov)
        .other          _Z5hellov,@"STO_CUDA_ENTRY STV_DEFAULT"
_Z5hellov:
.text._Z5hellov:
[----:B------:R-:W0:Y:S01]  /*0000*/  LDC R1, c[0x0][0x37c] ;  /* 0x0000df00ff017b82 */ /* 0x000e220000000800 */
[----:B------:R-:W-:Y:S01]  /*0010*/  MOV R0, 0x0 ;  /* 0x0000000000007802 */ /* 0x000fe20000000f00 */
[----:B------:R-:W1:Y:S01]  /*0020*/  LDCU.64 UR4, c[0x4][0x8] ;  /* 0x01000100ff0477ac */ /* 0x000e620008000a00 */
[----:B------:R-:W-:-:S05]  /*0030*/  CS2R R6, SRZ ;  /* 0x0000000000067805 */ /* 0x000fca000001ff00 */
[----:B------:R2:W3:Y:S01]  /*0040*/  LDC.64 R2, c[0x4][R0] ;  /* 0x0100000000027b82 */ /* 0x0004e20000000a00 */
[----:B-1----:R-:W-:Y:S02]  /*0050*/  IMAD.U32 R4, RZ, RZ, UR4 ;  /* 0x00000004ff047e24 */ /* 0x002fe4000f8e00ff */
[----:B--2---:R-:W-:-:S07]  /*0060*/  IMAD.U32 R5, RZ, RZ, UR5 ;  /* 0x00000005ff057e24 */ /* 0x004fce000f8e00ff */
[----:B------:R-:W-:-:S07]  /*0070*/  LEPC R20, `(.L_x_0) ;  /* 0x000000001014794e */ /* 0x000fce0000000000 */
[----:B0--3--:R-:W-:Y:S05]  /*0080*/  CALL.ABS.NOINC R2 ;  /* 0x0000000002007343 */ /* 0x009fea0003c00000 */
.L_x_0:
[----:B------:R-:W-:Y:S05]  /*0090*/  EXIT ;  /* 0x000000000000794d */ /* 0x000fea0003800000 */
.L_x_1:
[----:B------:R-:W-:-:S00]  /*00a0*/  BRA `(.L_x_1) ;  /* 0xfffffffc00fc7947 */ /* 0x000fc0000383ffff */
[----:B------:R-:W-:-:S00]  /*00b0*/  NOP ;  /* 0x0000000000007918 */ /* 0x000fc00000000000 */
        /* <DEDUP_REMOVED lines=12> */
.L_x_2:


//--------------------- .nv.global.init           --------------------------
	.section	.nv.global.init,"aw",@progbits
.nv.global.init:
	.type		$str,@object
	.size		$str,(.L_0 - $str)
$str:
        /*0000*/ 	.byte	0x47, 0x72, 0x65, 0x65, 0x74, 0x69, 0x6e, 0x67, 0x73, 0x20, 0x66, 0x72, 0x6f, 0x6d, 0x20, 0x79
        /*0010*/ 	.byte	0x6f, 0x75, 0x72, 0x20, 0x47, 0x50, 0x55, 0x0a, 0x00
.L_0:


//--------------------- .nv.shared.reserved.0     --------------------------
	.section	.nv.shared.reserved.0,"aw",@nobits
	.weak		__nv_reservedSMEM_offset_0_alias
	.size		__nv_reservedSMEM_offset_0_alias, 0, 64
	.other		__nv_reservedSMEM_offset_0_alias,@"STO_CUDA_RESERVED_SHARED STV_DEFAULT"
__nv_reservedSMEM_offset_0_alias:
	.zero		0
	.zero		64


//--------------------- .nv.constant0._Z5hellov   --------------------------
	.section	.nv.constant0._Z5hellov,"a",@progbits
	.sectionflags	@""
	.align	4
.nv.constant0._Z5hellov:
	.zero		896


//--------------------- SYMBOLS --------------------------

	.type		.nv.reservedSmem.offset0,@object
	.size		.nv.reservedSmem.offset0,0x4
	.type		vprintf,@function
